//
// Generated by NVIDIA NVVM Compiler
//
// Compiler Build ID: CL-36424714
// Cuda compilation tools, release 13.0, V13.0.88
// Based on NVVM 20.0.0
//

.version 9.0
.target sm_100
.address_size 64

	// .globl	_Z16printMatInKernelPdii
.extern .func  (.param .b32 func_retval0) vprintf
(
	.param .b64 vprintf_param_0,
	.param .b64 vprintf_param_1
)
;
// _ZZ17matMulGPUSMKernelPdS_S_E3shA has been demoted
// _ZZ17matMulGPUSMKernelPdS_S_E3shB has been demoted
.global .align 1 .b8 $str[51] = {91, 67, 85, 68, 65, 32, 75, 101, 114, 110, 101, 108, 32, 80, 114, 105, 110, 116, 32, 73, 110, 102, 111, 115, 93, 32, 69, 108, 101, 109, 101, 110, 116, 32, 97, 116, 32, 105, 110, 100, 101, 120, 32, 37, 100, 58, 32, 37, 102, 10};

.visible .entry _Z16printMatInKernelPdii(
	.param .u64 .ptr .align 1 _Z16printMatInKernelPdii_param_0,
	.param .u32 _Z16printMatInKernelPdii_param_1,
	.param .u32 _Z16printMatInKernelPdii_param_2
)
{
	.local .align 16 .b8 	__local_depot0[16];
	.reg .b64 	%SP;
	.reg .b64 	%SPL;
	.reg .pred 	%p<2>;
	.reg .b32 	%r<10>;
	.reg .b64 	%rd<9>;
	.reg .b64 	%fd<2>;

	mov.u64 	%SPL, __local_depot0;
	cvta.local.u64 	%SP, %SPL;
	ld.param.u64 	%rd1, [_Z16printMatInKernelPdii_param_0];
	ld.param.u32 	%r2, [_Z16printMatInKernelPdii_param_1];
	ld.param.u32 	%r3, [_Z16printMatInKernelPdii_param_2];
	mov.u32 	%r4, %tid.x;
	mov.u32 	%r5, %ctaid.x;
	mov.u32 	%r6, %ntid.x;
	mad.lo.s32 	%r1, %r5, %r6, %r4;
	mul.lo.s32 	%r7, %r3, %r2;
	setp.ge.s32 	%p1, %r1, %r7;
	@%p1 bra 	$L__BB0_2;
	add.u64 	%rd2, %SP, 0;
	add.u64 	%rd3, %SPL, 0;
	cvta.to.global.u64 	%rd4, %rd1;
	mul.wide.s32 	%rd5, %r1, 8;
	add.s64 	%rd6, %rd4, %rd5;
	ld.global.f64 	%fd1, [%rd6];
	st.local.u32 	[%rd3], %r1;
	st.local.f64 	[%rd3+8], %fd1;
	mov.u64 	%rd7, $str;
	cvta.global.u64 	%rd8, %rd7;
	{ // callseq 0, 0
	.param .b64 param0;
	st.param.b64 	[param0], %rd8;
	.param .b64 param1;
	st.param.b64 	[param1], %rd2;
	.param .b32 retval0;
	call.uni (retval0), 
	vprintf, 
	(
	param0, 
	param1
	);
	ld.param.b32 	%r8, [retval0];
	} // callseq 0
$L__BB0_2:
	ret;

}
	// .globl	_Z15matMulGPUKernelPdS_S_
.visible .entry _Z15matMulGPUKernelPdS_S_(
	.param .u64 .ptr .align 1 _Z15matMulGPUKernelPdS_S__param_0,
	.param .u64 .ptr .align 1 _Z15matMulGPUKernelPdS_S__param_1,
	.param .u64 .ptr .align 1 _Z15matMulGPUKernelPdS_S__param_2
)
{
	.reg .pred 	%p<5>;
	.reg .b32 	%r<9>;
	.reg .b32 	%f<12>;
	.reg .b64 	%rd<25>;
	.reg .b64 	%fd<34>;

	ld.param.u64 	%rd8, [_Z15matMulGPUKernelPdS_S__param_0];
	ld.param.u64 	%rd9, [_Z15matMulGPUKernelPdS_S__param_1];
	ld.param.u64 	%rd10, [_Z15matMulGPUKernelPdS_S__param_2];
	mov.u32 	%r2, %ctaid.y;
	mov.u32 	%r3, %ntid.y;
	mov.u32 	%r4, %tid.y;
	mad.lo.s32 	%r1, %r2, %r3, %r4;
	mov.u32 	%r5, %ctaid.x;
	mov.u32 	%r6, %ntid.x;
	mov.u32 	%r7, %tid.x;
	mad.lo.s32 	%r8, %r5, %r6, %r7;
	cvt.u64.u32 	%rd1, %r8;
	setp.gt.u32 	%p1, %r1, 299;
	setp.gt.u32 	%p2, %r8, 199;
	or.pred  	%p3, %p1, %p2;
	@%p3 bra 	$L__BB1_4;
	mul.wide.u32 	%rd12, %r1, 3200;
	cvta.to.global.u64 	%rd13, %rd8;
	add.s64 	%rd2, %rd13, %rd12;
	shl.b64 	%rd14, %rd1, 3;
	cvta.to.global.u64 	%rd15, %rd9;
	add.s64 	%rd16, %rd14, %rd15;
	add.s64 	%rd23, %rd16, 6400;
	mov.f32 	%f11, 0f00000000;
	mov.b64 	%rd24, 32;
$L__BB1_2:
	add.s64 	%rd17, %rd2, %rd24;
	ld.global.f64 	%fd1, [%rd17+-32];
	ld.global.f64 	%fd2, [%rd23+-6400];
	cvt.f64.f32 	%fd3, %f11;
	fma.rn.f64 	%fd4, %fd1, %fd2, %fd3;
	cvt.rn.f32.f64 	%f4, %fd4;
	ld.global.f64 	%fd5, [%rd17+-24];
	ld.global.f64 	%fd6, [%rd23+-4800];
	cvt.f64.f32 	%fd7, %f4;
	fma.rn.f64 	%fd8, %fd5, %fd6, %fd7;
	cvt.rn.f32.f64 	%f5, %fd8;
	ld.global.f64 	%fd9, [%rd17+-16];
	ld.global.f64 	%fd10, [%rd23+-3200];
	cvt.f64.f32 	%fd11, %f5;
	fma.rn.f64 	%fd12, %fd9, %fd10, %fd11;
	cvt.rn.f32.f64 	%f6, %fd12;
	ld.global.f64 	%fd13, [%rd17+-8];
	ld.global.f64 	%fd14, [%rd23+-1600];
	cvt.f64.f32 	%fd15, %f6;
	fma.rn.f64 	%fd16, %fd13, %fd14, %fd15;
	cvt.rn.f32.f64 	%f7, %fd16;
	ld.global.f64 	%fd17, [%rd17];
	ld.global.f64 	%fd18, [%rd23];
	cvt.f64.f32 	%fd19, %f7;
	fma.rn.f64 	%fd20, %fd17, %fd18, %fd19;
	cvt.rn.f32.f64 	%f8, %fd20;
	ld.global.f64 	%fd21, [%rd17+8];
	ld.global.f64 	%fd22, [%rd23+1600];
	cvt.f64.f32 	%fd23, %f8;
	fma.rn.f64 	%fd24, %fd21, %fd22, %fd23;
	cvt.rn.f32.f64 	%f9, %fd24;
	ld.global.f64 	%fd25, [%rd17+16];
	ld.global.f64 	%fd26, [%rd23+3200];
	cvt.f64.f32 	%fd27, %f9;
	fma.rn.f64 	%fd28, %fd25, %fd26, %fd27;
	cvt.rn.f32.f64 	%f10, %fd28;
	ld.global.f64 	%fd29, [%rd17+24];
	ld.global.f64 	%fd30, [%rd23+4800];
	cvt.f64.f32 	%fd31, %f10;
	fma.rn.f64 	%fd32, %fd29, %fd30, %fd31;
	cvt.rn.f32.f64 	%f11, %fd32;
	add.s64 	%rd24, %rd24, 64;
	add.s64 	%rd23, %rd23, 12800;
	setp.ne.s64 	%p4, %rd24, 3232;
	@%p4 bra 	$L__BB1_2;
	cvt.f64.f32 	%fd33, %f11;
	mul.wide.u32 	%rd18, %r1, 200;
	add.s64 	%rd19, %rd18, %rd1;
	cvta.to.global.u64 	%rd20, %rd10;
	shl.b64 	%rd21, %rd19, 3;
	add.s64 	%rd22, %rd20, %rd21;
	st.global.f64 	[%rd22], %fd33;
$L__BB1_4:
	ret;

}
	// .globl	_Z17matMulGPUSMKernelPdS_S_
.visible .entry _Z17matMulGPUSMKernelPdS_S_(
	.param .u64 .ptr .align 1 _Z17matMulGPUSMKernelPdS_S__param_0,
	.param .u64 .ptr .align 1 _Z17matMulGPUSMKernelPdS_S__param_1,
	.param .u64 .ptr .align 1 _Z17matMulGPUSMKernelPdS_S__param_2
)
{
	.reg .pred 	%p<17>;
	.reg .b32 	%r<38>;
	.reg .b64 	%rd<23>;
	.reg .b64 	%fd<116>;
	// demoted variable
	.shared .align 8 .b8 _ZZ17matMulGPUSMKernelPdS_S_E3shA[2048];
	// demoted variable
	.shared .align 8 .b8 _ZZ17matMulGPUSMKernelPdS_S_E3shB[2048];
	ld.param.u64 	%rd9, [_Z17matMulGPUSMKernelPdS_S__param_0];
	ld.param.u64 	%rd10, [_Z17matMulGPUSMKernelPdS_S__param_1];
	ld.param.u64 	%rd8, [_Z17matMulGPUSMKernelPdS_S__param_2];
	cvta.to.global.u64 	%rd1, %rd10;
	cvta.to.global.u64 	%rd11, %rd9;
	mov.u32 	%r19, %ctaid.y;
	shl.b32 	%r20, %r19, 4;
	mov.u32 	%r35, %tid.y;
	add.s32 	%r2, %r20, %r35;
	mov.u32 	%r21, %ctaid.x;
	shl.b32 	%r22, %r21, 4;
	mov.u32 	%r34, %tid.x;
	add.s32 	%r4, %r22, %r34;
	shl.b32 	%r23, %r35, 7;
	mov.u32 	%r24, _ZZ17matMulGPUSMKernelPdS_S_E3shA;
	add.s32 	%r5, %r24, %r23;
	shl.b32 	%r25, %r34, 3;
	add.s32 	%r6, %r5, %r25;
	mad.lo.s32 	%r26, %r2, 400, %r34;
	mov.u32 	%r27, _ZZ17matMulGPUSMKernelPdS_S_E3shB;
	add.s32 	%r8, %r27, %r25;
	add.s32 	%r7, %r8, %r23;
	mad.lo.s32 	%r28, %r19, 6400, %r34;
	mad.lo.s32 	%r29, %r35, 400, %r28;
	add.s32 	%r30, %r29, 16;
	mul.wide.u32 	%rd12, %r30, 8;
	add.s64 	%rd22, %rd11, %rd12;
	mul.wide.u32 	%rd13, %r26, 8;
	add.s64 	%rd21, %rd11, %rd13;
	mad.lo.s32 	%r31, %r35, 200, %r34;
	add.s32 	%r36, %r31, %r22;
	mov.f64 	%fd111, 0d0000000000000000;
	mov.b32 	%r37, 3200;
$L__BB2_1:
	setp.gt.u32 	%p1, %r2, 299;
	setp.gt.u32 	%p2, %r34, 399;
	mov.f64 	%fd112, 0d0000000000000000;
	or.pred  	%p3, %p1, %p2;
	@%p3 bra 	$L__BB2_3;
	ld.global.f64 	%fd112, [%rd21];
$L__BB2_3:
	setp.gt.s32 	%p4, %r4, 199;
	st.shared.f64 	[%r6], %fd112;
	setp.gt.u32 	%p5, %r35, 399;
	mov.f64 	%fd113, 0d0000000000000000;
	or.pred  	%p6, %p4, %p5;
	@%p6 bra 	$L__BB2_5;
	mul.wide.u32 	%rd14, %r36, 8;
	add.s64 	%rd15, %rd1, %rd14;
	ld.global.f64 	%fd113, [%rd15];
$L__BB2_5:
	st.shared.f64 	[%r7], %fd113;
	bar.sync 	0;
	ld.shared.f64 	%fd15, [%r5];
	ld.shared.f64 	%fd16, [%r8];
	fma.rn.f64 	%fd17, %fd15, %fd16, %fd111;
	ld.shared.f64 	%fd18, [%r5+8];
	ld.shared.f64 	%fd19, [%r8+128];
	fma.rn.f64 	%fd20, %fd18, %fd19, %fd17;
	ld.shared.f64 	%fd21, [%r5+16];
	ld.shared.f64 	%fd22, [%r8+256];
	fma.rn.f64 	%fd23, %fd21, %fd22, %fd20;
	ld.shared.f64 	%fd24, [%r5+24];
	ld.shared.f64 	%fd25, [%r8+384];
	fma.rn.f64 	%fd26, %fd24, %fd25, %fd23;
	ld.shared.f64 	%fd27, [%r5+32];
	ld.shared.f64 	%fd28, [%r8+512];
	fma.rn.f64 	%fd29, %fd27, %fd28, %fd26;
	ld.shared.f64 	%fd30, [%r5+40];
	ld.shared.f64 	%fd31, [%r8+640];
	fma.rn.f64 	%fd32, %fd30, %fd31, %fd29;
	ld.shared.f64 	%fd33, [%r5+48];
	ld.shared.f64 	%fd34, [%r8+768];
	fma.rn.f64 	%fd35, %fd33, %fd34, %fd32;
	ld.shared.f64 	%fd36, [%r5+56];
	ld.shared.f64 	%fd37, [%r8+896];
	fma.rn.f64 	%fd38, %fd36, %fd37, %fd35;
	ld.shared.f64 	%fd39, [%r5+64];
	ld.shared.f64 	%fd40, [%r8+1024];
	fma.rn.f64 	%fd41, %fd39, %fd40, %fd38;
	ld.shared.f64 	%fd42, [%r5+72];
	ld.shared.f64 	%fd43, [%r8+1152];
	fma.rn.f64 	%fd44, %fd42, %fd43, %fd41;
	ld.shared.f64 	%fd45, [%r5+80];
	ld.shared.f64 	%fd46, [%r8+1280];
	fma.rn.f64 	%fd47, %fd45, %fd46, %fd44;
	ld.shared.f64 	%fd48, [%r5+88];
	ld.shared.f64 	%fd49, [%r8+1408];
	fma.rn.f64 	%fd50, %fd48, %fd49, %fd47;
	ld.shared.f64 	%fd51, [%r5+96];
	ld.shared.f64 	%fd52, [%r8+1536];
	fma.rn.f64 	%fd53, %fd51, %fd52, %fd50;
	ld.shared.f64 	%fd54, [%r5+104];
	ld.shared.f64 	%fd55, [%r8+1664];
	fma.rn.f64 	%fd56, %fd54, %fd55, %fd53;
	ld.shared.f64 	%fd57, [%r5+112];
	ld.shared.f64 	%fd58, [%r8+1792];
	fma.rn.f64 	%fd59, %fd57, %fd58, %fd56;
	ld.shared.f64 	%fd60, [%r5+120];
	ld.shared.f64 	%fd61, [%r8+1920];
	fma.rn.f64 	%fd6, %fd60, %fd61, %fd59;
	bar.sync 	0;
	setp.eq.s32 	%p7, %r37, 80000;
	@%p7 bra 	$L__BB2_11;
	setp.gt.u32 	%p8, %r2, 299;
	setp.gt.u32 	%p9, %r34, 383;
	mov.f64 	%fd114, 0d0000000000000000;
	or.pred  	%p10, %p8, %p9;
	@%p10 bra 	$L__BB2_8;
	ld.global.f64 	%fd114, [%rd22];
$L__BB2_8:
	setp.gt.s32 	%p11, %r4, 199;
	st.shared.f64 	[%r6], %fd114;
	setp.gt.u32 	%p12, %r35, 383;
	mov.f64 	%fd115, 0d0000000000000000;
	or.pred  	%p13, %p11, %p12;
	@%p13 bra 	$L__BB2_10;
	add.s32 	%r32, %r36, 3200;
	mul.wide.u32 	%rd16, %r32, 8;
	add.s64 	%rd17, %rd1, %rd16;
	ld.global.f64 	%fd115, [%rd17];
$L__BB2_10:
	st.shared.f64 	[%r7], %fd115;
	bar.sync 	0;
	ld.shared.f64 	%fd64, [%r5];
	ld.shared.f64 	%fd65, [%r8];
	fma.rn.f64 	%fd66, %fd64, %fd65, %fd6;
	ld.shared.f64 	%fd67, [%r5+8];
	ld.shared.f64 	%fd68, [%r8+128];
	fma.rn.f64 	%fd69, %fd67, %fd68, %fd66;
	ld.shared.f64 	%fd70, [%r5+16];
	ld.shared.f64 	%fd71, [%r8+256];
	fma.rn.f64 	%fd72, %fd70, %fd71, %fd69;
	ld.shared.f64 	%fd73, [%r5+24];
	ld.shared.f64 	%fd74, [%r8+384];
	fma.rn.f64 	%fd75, %fd73, %fd74, %fd72;
	ld.shared.f64 	%fd76, [%r5+32];
	ld.shared.f64 	%fd77, [%r8+512];
	fma.rn.f64 	%fd78, %fd76, %fd77, %fd75;
	ld.shared.f64 	%fd79, [%r5+40];
	ld.shared.f64 	%fd80, [%r8+640];
	fma.rn.f64 	%fd81, %fd79, %fd80, %fd78;
	ld.shared.f64 	%fd82, [%r5+48];
	ld.shared.f64 	%fd83, [%r8+768];
	fma.rn.f64 	%fd84, %fd82, %fd83, %fd81;
	ld.shared.f64 	%fd85, [%r5+56];
	ld.shared.f64 	%fd86, [%r8+896];
	fma.rn.f64 	%fd87, %fd85, %fd86, %fd84;
	ld.shared.f64 	%fd88, [%r5+64];
	ld.shared.f64 	%fd89, [%r8+1024];
	fma.rn.f64 	%fd90, %fd88, %fd89, %fd87;
	ld.shared.f64 	%fd91, [%r5+72];
	ld.shared.f64 	%fd92, [%r8+1152];
	fma.rn.f64 	%fd93, %fd91, %fd92, %fd90;
	ld.shared.f64 	%fd94, [%r5+80];
	ld.shared.f64 	%fd95, [%r8+1280];
	fma.rn.f64 	%fd96, %fd94, %fd95, %fd93;
	ld.shared.f64 	%fd97, [%r5+88];
	ld.shared.f64 	%fd98, [%r8+1408];
	fma.rn.f64 	%fd99, %fd97, %fd98, %fd96;
	ld.shared.f64 	%fd100, [%r5+96];
	ld.shared.f64 	%fd101, [%r8+1536];
	fma.rn.f64 	%fd102, %fd100, %fd101, %fd99;
	ld.shared.f64 	%fd103, [%r5+104];
	ld.shared.f64 	%fd104, [%r8+1664];
	fma.rn.f64 	%fd105, %fd103, %fd104, %fd102;
	ld.shared.f64 	%fd106, [%r5+112];
	ld.shared.f64 	%fd107, [%r8+1792];
	fma.rn.f64 	%fd108, %fd106, %fd107, %fd105;
	ld.shared.f64 	%fd109, [%r5+120];
	ld.shared.f64 	%fd110, [%r8+1920];
	fma.rn.f64 	%fd111, %fd109, %fd110, %fd108;
	bar.sync 	0;
	add.s64 	%rd22, %rd22, 256;
	add.s32 	%r37, %r37, 6400;
	add.s64 	%rd21, %rd21, 256;
	add.s32 	%r36, %r36, 6400;
	add.s32 	%r35, %r35, 32;
	add.s32 	%r34, %r34, 32;
	bra.uni 	$L__BB2_1;
$L__BB2_11:
	setp.gt.s32 	%p14, %r4, 199;
	setp.gt.u32 	%p15, %r2, 299;
	or.pred  	%p16, %p15, %p14;
	@%p16 bra 	$L__BB2_13;
	mad.lo.s32 	%r33, %r2, 200, %r4;
	cvta.to.global.u64 	%rd18, %rd8;
	mul.wide.s32 	%rd19, %r33, 8;
	add.s64 	%rd20, %rd18, %rd19;
	st.global.f64 	[%rd20], %fd6;
$L__BB2_13:
	ret;

}


// ===== COMPILED SASS (sm_100) =====

	.target	sm_100

	.elftype	@"ET_EXEC"


//--------------------- .note.nv.tkinfo           --------------------------
	.section	.note.nv.tkinfo,"",@"SHT_NOTE"
	.sectionflags	@"SHF_NOTE_NV_TKINFO"
	.tkinfo
        /*0018*/ 	.word	0x00000002
        /*0030*/ 	.string	""
        /*0030*/ 	.string	"ptxas"
        /*0030*/ 	.string	"Cuda compilation tools, release 13.0, V13.0.88"
        /*0030*/ 	.string	"Build cuda_13.0.r13.0/compiler.36424714_0"
        /*0030*/ 	.string	"-arch sm_100 -m 64 "



//--------------------- .note.nv.cuinfo           --------------------------
	.section	.note.nv.cuinfo,"",@"SHT_NOTE"
	.sectionflags	@"SHF_NOTE_NV_CUINFO"
        /*0018*/ 	.short	0x0002
        /*001a*/ 	.short	0x0064
        /*001c*/ 	.short	0x0082
	.zero		2


//--------------------- .nv.info                  --------------------------
	.section	.nv.info,"",@"SHT_CUDA_INFO"
	.align	4


	//----- nvinfo : EIATTR_REGCOUNT
	.align		4
        /*0000*/ 	.byte	0x04, 0x2f
        /*0002*/ 	.short	(.L_2 - .L_1)
	.align		4
.L_1:
        /*0004*/ 	.word	index@(_Z16printMatInKernelPdii)
        /*0008*/ 	.word	0x00000018


	//----- nvinfo : EIATTR_FRAME_SIZE
	.align		4
.L_2:
        /*000c*/ 	.byte	0x04, 0x11
        /*000e*/ 	.short	(.L_4 - .L_3)
	.align		4
.L_3:
        /*0010*/ 	.word	index@(_Z16printMatInKernelPdii)
        /*0014*/ 	.word	0x00000010


	//----- nvinfo : EIATTR_REGCOUNT
	.align		4
.L_4:
        /*0018*/ 	.byte	0x04, 0x2f
        /*001a*/ 	.short	(.L_6 - .L_5)
	.align		4
.L_5:
        /*001c*/ 	.word	index@(_Z15matMulGPUKernelPdS_S_)
        /*0020*/ 	.word	0x00000020


	//----- nvinfo : EIATTR_FRAME_SIZE
	.align		4
.L_6:
        /*0024*/ 	.byte	0x04, 0x11
        /*0026*/ 	.short	(.L_8 - .L_7)
	.align		4
.L_7:
        /*0028*/ 	.word	index@(_Z15matMulGPUKernelPdS_S_)
        /*002c*/ 	.word	0x00000000


	//----- nvinfo : EIATTR_REGCOUNT
	.align		4
.L_8:
        /*0030*/ 	.byte	0x04, 0x2f
        /*0032*/ 	.short	(.L_10 - .L_9)
	.align		4
.L_9:
        /*0034*/ 	.word	index@(_Z17matMulGPUSMKernelPdS_S_)
        /*0038*/ 	.word	0x00000020


	//----- nvinfo : EIATTR_FRAME_SIZE
	.align		4
.L_10:
        /*003c*/ 	.byte	0x04, 0x11
        /*003e*/ 	.short	(.L_12 - .L_11)
	.align		4
.L_11:
        /*0040*/ 	.word	index@(_Z17matMulGPUSMKernelPdS_S_)
        /*0044*/ 	.word	0x00000000


	//----- nvinfo : EIATTR_MIN_STACK_SIZE
	.align		4
.L_12:
        /*0048*/ 	.byte	0x04, 0x12
        /*004a*/ 	.short	(.L_14 - .L_13)
	.align		4
.L_13:
        /*004c*/ 	.word	index@(_Z17matMulGPUSMKernelPdS_S_)
        /*0050*/ 	.word	0x00000000


	//----- nvinfo : EIATTR_MIN_STACK_SIZE
	.align		4
.L_14:
        /*0054*/ 	.byte	0x04, 0x12
        /*0056*/ 	.short	(.L_16 - .L_15)
	.align		4
.L_15:
        /*0058*/ 	.word	index@(_Z15matMulGPUKernelPdS_S_)
        /*005c*/ 	.word	0x00000000


	//----- nvinfo : EIATTR_MIN_STACK_SIZE
	.align		4
.L_16:
        /*0060*/ 	.byte	0x04, 0x12
        /*0062*/ 	.short	(.L_18 - .L_17)
	.align		4
.L_17:
        /*0064*/ 	.word	index@(_Z16printMatInKernelPdii)
        /*0068*/ 	.word	0x00000010
.L_18:


//--------------------- .nv.compat                --------------------------
	.section	.nv.compat,"",@"SHT_CUDA_COMPAT_INFO"
	.align	4
        /*0000*/ 	.byte	0x02, 0x09, 0x00, 0x00, 0x02, 0x02, 0x01, 0x00, 0x02, 0x05, 0x05, 0x00, 0x03, 0x07, 0x01, 0x01
        /*0010*/ 	.byte	0x02, 0x03, 0x00, 0x00, 0x02, 0x06, 0x01, 0x00, 0x04, 0x0b, 0x08, 0x00, 0x01, 0x00, 0x00, 0x00
        /*0020*/ 	.byte	0x00, 0x00, 0x00, 0x00


//--------------------- .nv.info._Z17matMulGPUSMKernelPdS_S_ --------------------------
	.section	.nv.info._Z17matMulGPUSMKernelPdS_S_,"",@"SHT_CUDA_INFO"
	.sectionflags	@""
	.align	4


	//----- nvinfo : EIATTR_CUDA_API_VERSION
	.align		4
        /*0000*/ 	.byte	0x04, 0x37
        /*0002*/ 	.short	(.L_20 - .L_19)
.L_19:
        /*0004*/ 	.word	0x00000082


	//----- nvinfo : EIATTR_KPARAM_INFO
	.align		4
.L_20:
        /*0008*/ 	.byte	0x04, 0x17
        /*000a*/ 	.short	(.L_22 - .L_21)
.L_21:
        /*000c*/ 	.word	0x00000000
        /*0010*/ 	.short	0x0002
        /*0012*/ 	.short	0x0010
        /*0014*/ 	.byte	0x00, 0xf5, 0x21, 0x00


	//----- nvinfo : EIATTR_KPARAM_INFO
	.align		4
.L_22:
        /*0018*/ 	.byte	0x04, 0x17
        /*001a*/ 	.short	(.L_24 - .L_23)
.L_23:
        /*001c*/ 	.word	0x00000000
        /*0020*/ 	.short	0x0001
        /*0022*/ 	.short	0x0008
        /*0024*/ 	.byte	0x00, 0xf5, 0x21, 0x00


	//----- nvinfo : EIATTR_KPARAM_INFO
	.align		4
.L_24:
        /*0028*/ 	.byte	0x04, 0x17
        /*002a*/ 	.short	(.L_26 - .L_25)
.L_25:
        /*002c*/ 	.word	0x00000000
        /*0030*/ 	.short	0x0000
        /*0032*/ 	.short	0x0000
        /*0034*/ 	.byte	0x00, 0xf5, 0x21, 0x00


	//----- nvinfo : EIATTR_SPARSE_MMA_MASK
	.align		4
.L_26:
        /*0038*/ 	.byte	0x03, 0x50
        /*003a*/ 	.short	0x0000


	//----- nvinfo : EIATTR_MAXREG_COUNT
	.align		4
        /*003c*/ 	.byte	0x03, 0x1b
        /*003e*/ 	.short	0x00ff


	//----- nvinfo : EIATTR_NUM_BARRIERS
	.align		4
        /*0040*/ 	.byte	0x02, 0x4c
        /*0042*/ 	.byte	0x01
	.zero		1


	//----- nvinfo : EIATTR_MERCURY_ISA_VERSION
	.align		4
        /*0044*/ 	.byte	0x03, 0x5f
        /*0046*/ 	.short	0x0101


	//----- nvinfo : EIATTR_VRC_CTA_INIT_COUNT
	.align		4
        /*0048*/ 	.byte	0x02, 0x4a
	.zero		1
	.zero		1


	//----- nvinfo : EIATTR_EXIT_INSTR_OFFSETS
	.align		4
        /*004c*/ 	.byte	0x04, 0x1c
        /*004e*/ 	.short	(.L_28 - .L_27)


	//   ....[0]....
.L_27:
        /*0050*/ 	.word	0x000009c0


	//   ....[1]....
        /*0054*/ 	.word	0x00000a10


	//----- nvinfo : EIATTR_CBANK_PARAM_SIZE
	.align		4
.L_28:
        /*0058*/ 	.byte	0x03, 0x19
        /*005a*/ 	.short	0x0018


	//----- nvinfo : EIATTR_PARAM_CBANK
	.align		4
        /*005c*/ 	.byte	0x04, 0x0a
        /*005e*/ 	.short	(.L_30 - .L_29)
	.align		4
.L_29:
        /*0060*/ 	.word	index@(.nv.constant0._Z17matMulGPUSMKernelPdS_S_)
        /*0064*/ 	.short	0x0380
        /*0066*/ 	.short	0x0018


	//----- nvinfo : EIATTR_SW_WAR
	.align		4
.L_30:
        /*0068*/ 	.byte	0x04, 0x36
        /*006a*/ 	.short	(.L_32 - .L_31)
.L_31:
        /*006c*/ 	.word	0x00000008
.L_32:


//--------------------- .nv.info._Z15matMulGPUKernelPdS_S_ --------------------------
	.section	.nv.info._Z15matMulGPUKernelPdS_S_,"",@"SHT_CUDA_INFO"
	.sectionflags	@""
	.align	4


	//----- nvinfo : EIATTR_CUDA_API_VERSION
	.align		4
        /*0000*/ 	.byte	0x04, 0x37
        /*0002*/ 	.short	(.L_34 - .L_33)
.L_33:
        /*0004*/ 	.word	0x00000082


	//----- nvinfo : EIATTR_KPARAM_INFO
	.align		4
.L_34:
        /*0008*/ 	.byte	0x04, 0x17
        /*000a*/ 	.short	(.L_36 - .L_35)
.L_35:
        /*000c*/ 	.word	0x00000000
        /*0010*/ 	.short	0x0002
        /*0012*/ 	.short	0x0010
        /*0014*/ 	.byte	0x00, 0xf5, 0x21, 0x00


	//----- nvinfo : EIATTR_KPARAM_INFO
	.align		4
.L_36:
        /*0018*/ 	.byte	0x04, 0x17
        /*001a*/ 	.short	(.L_38 - .L_37)
.L_37:
        /*001c*/ 	.word	0x00000000
        /*0020*/ 	.short	0x0001
        /*0022*/ 	.short	0x0008
        /*0024*/ 	.byte	0x00, 0xf5, 0x21, 0x00


	//----- nvinfo : EIATTR_KPARAM_INFO
	.align		4
.L_38:
        /*0028*/ 	.byte	0x04, 0x17
        /*002a*/ 	.short	(.L_40 - .L_39)
.L_39:
        /*002c*/ 	.word	0x00000000
        /*0030*/ 	.short	0x0000
        /*0032*/ 	.short	0x0000
        /*0034*/ 	.byte	0x00, 0xf5, 0x21, 0x00


	//----- nvinfo : EIATTR_SPARSE_MMA_MASK
	.align		4
.L_40:
        /*0038*/ 	.byte	0x03, 0x50
        /*003a*/ 	.short	0x0000


	//----- nvinfo : EIATTR_MAXREG_COUNT
	.align		4
        /*003c*/ 	.byte	0x03, 0x1b
        /*003e*/ 	.short	0x00ff


	//----- nvinfo : EIATTR_MERCURY_ISA_VERSION
	.align		4
        /*0040*/ 	.byte	0x03, 0x5f
        /*0042*/ 	.short	0x0101


	//----- nvinfo : EIATTR_VRC_CTA_INIT_COUNT
	.align		4
        /*0044*/ 	.byte	0x02, 0x4a
	.zero		1
	.zero		1


	//----- nvinfo : EIATTR_EXIT_INSTR_OFFSETS
	.align		4
        /*0048*/ 	.byte	0x04, 0x1c
        /*004a*/ 	.short	(.L_42 - .L_41)


	//   ....[0]....
.L_41:
        /*004c*/ 	.word	0x000000b0


	//   ....[1]....
        /*0050*/ 	.word	0x00000ef0


	//----- nvinfo : EIATTR_CBANK_PARAM_SIZE
	.align		4
.L_42:
        /*0054*/ 	.byte	0x03, 0x19
        /*0056*/ 	.short	0x0018


	//----- nvinfo : EIATTR_PARAM_CBANK
	.align		4
        /*0058*/ 	.byte	0x04, 0x0a
        /*005a*/ 	.short	(.L_44 - .L_43)
	.align		4
.L_43:
        /*005c*/ 	.word	index@(.nv.constant0._Z15matMulGPUKernelPdS_S_)
        /*0060*/ 	.short	0x0380
        /*0062*/ 	.short	0x0018


	//----- nvinfo : EIATTR_SW_WAR
	.align		4
.L_44:
        /*0064*/ 	.byte	0x04, 0x36
        /*0066*/ 	.short	(.L_46 - .L_45)
.L_45:
        /*0068*/ 	.word	0x00000008
.L_46:


//--------------------- .nv.info._Z16printMatInKernelPdii --------------------------
	.section	.nv.info._Z16printMatInKernelPdii,"",@"SHT_CUDA_INFO"
	.sectionflags	@""
	.align	4


	//----- nvinfo : EIATTR_CUDA_API_VERSION
	.align		4
        /*0000*/ 	.byte	0x04, 0x37
        /*0002*/ 	.short	(.L_48 - .L_47)
.L_47:
        /*0004*/ 	.word	0x00000082


	//----- nvinfo : EIATTR_KPARAM_INFO
	.align		4
.L_48:
        /*0008*/ 	.byte	0x04, 0x17
        /*000a*/ 	.short	(.L_50 - .L_49)
.L_49:
        /*000c*/ 	.word	0x00000000
        /*0010*/ 	.short	0x0002
        /*0012*/ 	.short	0x000c
        /*0014*/ 	.byte	0x00, 0xf0, 0x11, 0x00


	//----- nvinfo : EIATTR_KPARAM_INFO
	.align		4
.L_50:
        /*0018*/ 	.byte	0x04, 0x17
        /*001a*/ 	.short	(.L_52 - .L_51)
.L_51:
        /*001c*/ 	.word	0x00000000
        /*0020*/ 	.short	0x0001
        /*0022*/ 	.short	0x0008
        /*0024*/ 	.byte	0x00, 0xf0, 0x11, 0x00


	//----- nvinfo : EIATTR_KPARAM_INFO
	.align		4
.L_52:
        /*0028*/ 	.byte	0x04, 0x17
        /*002a*/ 	.short	(.L_54 - .L_53)
.L_53:
        /*002c*/ 	.word	0x00000000
        /*0030*/ 	.short	0x0000
        /*0032*/ 	.short	0x0000
        /*0034*/ 	.byte	0x00, 0xf5, 0x21, 0x00


	//----- nvinfo : EIATTR_SPARSE_MMA_MASK
	.align		4
.L_54:
        /*0038*/ 	.byte	0x03, 0x50
        /*003a*/ 	.short	0x0000


	//----- nvinfo : EIATTR_MAXREG_COUNT
	.align		4
        /*003c*/ 	.byte	0x03, 0x1b
        /*003e*/ 	.short	0x00ff


	//----- nvinfo : EIATTR_EXTERNS
	.align		4
        /*0040*/ 	.byte	0x04, 0x0f
        /*0042*/ 	.short	(.L_56 - .L_55)


	//   ....[0]....
	.align		4
.L_55:
        /*0044*/ 	.word	index@(vprintf)


	//----- nvinfo : EIATTR_MERCURY_ISA_VERSION
	.align		4
.L_56:
        /*0048*/ 	.byte	0x03, 0x5f
        /*004a*/ 	.short	0x0101


	//----- nvinfo : EIATTR_VRC_CTA_INIT_COUNT
	.align		4
        /*004c*/ 	.byte	0x02, 0x4a
	.zero		1
	.zero		1


	//----- nvinfo : EIATTR_SYSCALL_OFFSETS
	.align		4
        /*0050*/ 	.byte	0x04, 0x46
        /*0052*/ 	.short	(.L_58 - .L_57)


	//   ....[0]....
.L_57:
        /*0054*/ 	.word	0x000001a0


	//----- nvinfo : EIATTR_EXIT_INSTR_OFFSETS
	.align		4
.L_58:
        /*0058*/ 	.byte	0x04, 0x1c
        /*005a*/ 	.short	(.L_60 - .L_59)


	//   ....[0]....
.L_59:
        /*005c*/ 	.word	0x000000d0


	//   ....[1]....
        /*0060*/ 	.word	0x000001b0


	//----- nvinfo : EIATTR_CRS_STACK_SIZE
	.align		4
.L_60:
        /*0064*/ 	.byte	0x04, 0x1e
        /*0066*/ 	.short	(.L_62 - .L_61)
.L_61:
        /*0068*/ 	.word	0x00000000


	//----- nvinfo : EIATTR_CBANK_PARAM_SIZE
	.align		4
.L_62:
        /*006c*/ 	.byte	0x03, 0x19
        /*006e*/ 	.short	0x0010


	//----- nvinfo : EIATTR_PARAM_CBANK
	.align		4
        /*0070*/ 	.byte	0x04, 0x0a
        /*0072*/ 	.short	(.L_64 - .L_63)
	.align		4
.L_63:
        /*0074*/ 	.word	index@(.nv.constant0._Z16printMatInKernelPdii)
        /*0078*/ 	.short	0x0380
        /*007a*/ 	.short	0x0010


	//----- nvinfo : EIATTR_SW_WAR
	.align		4
.L_64:
        /*007c*/ 	.byte	0x04, 0x36
        /*007e*/ 	.short	(.L_66 - .L_65)
.L_65:
        /*0080*/ 	.word	0x00000008
.L_66:


//--------------------- .nv.callgraph             --------------------------
	.section	.nv.callgraph,"",@"SHT_CUDA_CALLGRAPH"
	.align	4
	.sectionentsize	8
	.align		4
        /*0000*/ 	.word	0x00000000
	.align		4
        /*0004*/ 	.word	0xffffffff
	.align		4
        /*0008*/ 	.word	index@(_Z16printMatInKernelPdii)
	.align		4
        /*000c*/ 	.word	index@(vprintf)
	.align		4
        /*0010*/ 	.word	0x00000000
	.align		4
        /*0014*/ 	.word	0xfffffffe
	.align		4
        /*0018*/ 	.word	0x00000000
	.align		4
        /*001c*/ 	.word	0xfffffffd
	.align		4
        /*0020*/ 	.word	0x00000000
	.align		4
        /*0024*/ 	.word	0xfffffffc


//--------------------- .nv.constant4             --------------------------
	.section	.nv.constant4,"a",@progbits
	.align	8
	.align		8
.nv.constant4:
        /*0000*/ 	.dword	$str
	.align		8
        /*0008*/ 	.dword	vprintf


//--------------------- .text._Z17matMulGPUSMKernelPdS_S_ --------------------------
	.section	.text._Z17matMulGPUSMKernelPdS_S_,"ax",@progbits
	.align	128
        .global         _Z17matMulGPUSMKernelPdS_S_
        .type           _Z17matMulGPUSMKernelPdS_S_,@function
        .size           _Z17matMulGPUSMKernelPdS_S_,(.L_x_7 - _Z17matMulGPUSMKernelPdS_S_)
        .other          _Z17matMulGPUSMKernelPdS_S_,@"STO_CUDA_ENTRY STV_DEFAULT"
_Z17matMulGPUSMKernelPdS_S_:
.text._Z17matMulGPUSMKernelPdS_S_:
[----:B------:R-:W-:Y:S01]  /*0000*/  LDC R1, c[0x0][0x37c] ;  /* 0x0000df00ff017b82 */ /* 0x000fe20000000800 */
[----:B------:R-:W0:Y:S07]  /*0010*/  S2R R21, SR_CTAID.Y ;  /* 0x0000000000157919 */ /* 0x000e2e0000002600 */
[----:B------:R-:W1:Y:S01]  /*0020*/  S2UR UR6, SR_CgaCtaId ;  /* 0x00000000000679c3 */ /* 0x000e620000008800 */
[----:B------:R-:W-:Y:S01]  /*0030*/  UMOV UR4, 0x400 ;  /* 0x0000040000047882 */ /* 0x000fe20000000000 */
[----:B------:R-:W-:Y:S01]  /*0040*/  CS2R R10, SRZ ;  /* 0x00000000000a7805 */ /* 0x000fe2000001ff00 */
[----:B------:R-:W0:Y:S01]  /*0050*/  S2R R6, SR_TID.X ;  /* 0x0000000000067919 */ /* 0x000e220000002100 */
[----:B------:R-:W-:Y:S01]  /*0060*/  UIADD3 UR5, UPT, UPT, UR4, 0x800, URZ ;  /* 0x0000080004057890 */ /* 0x000fe2000fffe0ff */
[----:B------:R-:W2:Y:S01]  /*0070*/  LDCU.64 UR8, c[0x0][0x358] ;  /* 0x00006b00ff0877ac */ /* 0x000ea20008000a00 */
[----:B------:R-:W3:Y:S02]  /*0080*/  S2R R7, SR_TID.Y ;  /* 0x0000000000077919 */ /* 0x000ee40000002200 */
[----:B------:R-:W4:Y:S01]  /*0090*/  LDC.64 R4, c[0x0][0x380] ;  /* 0x0000e000ff047b82 */ /* 0x000f220000000a00 */
[----:B------:R-:W5:Y:S01]  /*00a0*/  S2R R13, SR_CTAID.X ;  /* 0x00000000000d7919 */ /* 0x000f620000002500 */
[----:B-1----:R-:W-:-:S02]  /*00b0*/  ULEA UR5, UR6, UR5, 0x18 ;  /* 0x0000000506057291 */ /* 0x002fc4000f8ec0ff */
[----:B------:R-:W-:Y:S01]  /*00c0*/  ULEA UR4, UR6, UR4, 0x18 ;  /* 0x0000000406047291 */ /* 0x000fe2000f8ec0ff */
[----:B0-----:R-:W-:-:S03]  /*00d0*/  IMAD R0, R21, 0x1900, R6 ;  /* 0x0000190015007824 */ /* 0x001fc600078e0206 */
[C---:B------:R-:W-:Y:S01]  /*00e0*/  LEA R18, R6.reuse, UR5, 0x3 ;  /* 0x0000000506127c11 */ /* 0x040fe2000f8e18ff */
[----:B---3--:R-:W-:Y:S01]  /*00f0*/  IMAD R21, R21, 0x10, R7 ;  /* 0x0000001015157824 */ /* 0x008fe200078e0207 */
[C---:B------:R-:W-:Y:S01]  /*0100*/  LEA R19, R7.reuse, UR4, 0x7 ;  /* 0x0000000407137c11 */ /* 0x040fe2000f8e38ff */
[----:B------:R-:W-:Y:S01]  /*0110*/  IMAD R0, R7, 0x190, R0 ;  /* 0x0000019007007824 */ /* 0x000fe200078e0200 */
[----:B------:R-:W-:Y:S01]  /*0120*/  UMOV UR4, 0xc80 ;  /* 0x00000c8000047882 */ /* 0x000fe20000000000 */
[----:B------:R-:W-:Y:S01]  /*0130*/  IMAD R3, R21, 0x190, R6 ;  /* 0x0000019015037824 */ /* 0x000fe200078e0206 */
[----:B------:R-:W-:Y:S01]  /*0140*/  LEA R17, R6, R19, 0x3 ;  /* 0x0000001306117211 */ /* 0x000fe200078e18ff */
[----:B------:R-:W-:Y:S02]  /*0150*/  VIADD R9, R0, 0x10 ;  /* 0x0000001000097836 */ /* 0x000fe40000000000 */
[----:B----4-:R-:W-:-:S04]  /*0160*/  IMAD.WIDE.U32 R2, R3, 0x8, R4 ;  /* 0x0000000803027825 */ /* 0x010fc800078e0004 */
[----:B------:R-:W-:-:S04]  /*0170*/  IMAD.WIDE.U32 R4, R9, 0x8, R4 ;  /* 0x0000000809047825 */ /* 0x000fc800078e0004 */
[----:B------:R-:W-:Y:S02]  /*0180*/  IMAD R8, R7, 0xc8, R6 ;  /* 0x000000c807087824 */ /* 0x000fe400078e0206 */
[----:B------:R-:W-:Y:S01]  /*0190*/  IMAD.MOV.U32 R0, RZ, RZ, R2 ;  /* 0x000000ffff007224 */ /* 0x000fe200078e0002 */
[----:B------:R-:W-:Y:S01]  /*01a0*/  MOV R2, R4 ;  /* 0x0000000400027202 */ /* 0x000fe20000000f00 */
[C---:B-----5:R-:W-:Y:S02]  /*01b0*/  IMAD R4, R13.reuse, 0x10, R8 ;  /* 0x000000100d047824 */ /* 0x060fe400078e0208 */
[----:B------:R-:W-:Y:S02]  /*01c0*/  IMAD R20, R13, 0x10, R6 ;  /* 0x000000100d147824 */ /* 0x000fe400078e0206 */
[----:B--2---:R-:W-:-:S07]  /*01d0*/  IMAD R16, R7, 0x80, R18 ;  /* 0x0000008007107824 */ /* 0x004fce00078e0212 */
.L_x_1:
[----:B------:R-:W-:Y:S02]  /*01e0*/  ISETP.GT.U32.AND P0, PT, R7, 0x18f, PT ;  /* 0x0000018f0700780c */ /* 0x000fe40003f04070 */
[----:B------:R-:W-:Y:S02]  /*01f0*/  CS2R R12, SRZ ;  /* 0x00000000000c7805 */ /* 0x000fe4000001ff00 */
[----:B------:R-:W-:Y:S02]  /*0200*/  ISETP.GT.U32.AND P1, PT, R6, 0x18f, PT ;  /* 0x0000018f0600780c */ /* 0x000fe40003f24070 */
[----:B------:R-:W-:Y:S02]  /*0210*/  CS2R R8, SRZ ;  /* 0x0000000000087805 */ /* 0x000fe4000001ff00 */
[----:B------:R-:W-:Y:S02]  /*0220*/  ISETP.GT.OR P0, PT, R20, 0xc7, P0 ;  /* 0x000000c71400780c */ /* 0x000fe40000704670 */
[----:B------:R-:W-:-:S11]  /*0230*/  ISETP.GT.U32.OR P1, PT, R21, 0x12b, P1 ;  /* 0x0000012b1500780c */ /* 0x000fd60000f24470 */
[----:B------:R-:W0:Y:S02]  /*0240*/  @!P0 LDC.64 R28, c[0x0][0x388] ;  /* 0x0000e200ff1c8b82 */ /* 0x000e240000000a00 */
[----:B------:R-:W-:Y:S01]  /*0250*/  @!P1 IMAD.MOV.U32 R26, RZ, RZ, R0 ;  /* 0x000000ffff1a9224 */ /* 0x000fe200078e0000 */
[----:B------:R-:W-:-:S05]  /*0260*/  @!P1 MOV R27, R3 ;  /* 0x00000003001b9202 */ /* 0x000fca0000000f00 */
[----:B------:R-:W2:Y:S01]  /*0270*/  @!P1 LDG.E.64 R12, desc[UR8][R26.64] ;  /* 0x000000081a0c9981 */ /* 0x000ea2000c1e1b00 */
[----:B0-----:R-:W-:-:S05]  /*0280*/  @!P0 IMAD.WIDE.U32 R28, R4, 0x8, R28 ;  /* 0x00000008041c8825 */ /* 0x001fca00078e001c */
[----:B------:R-:W3:Y:S04]  /*0290*/  @!P0 LDG.E.64 R8, desc[UR8][R28.64] ;  /* 0x000000081c088981 */ /* 0x000ee8000c1e1b00 */
[----:B--2---:R-:W-:Y:S04]  /*02a0*/  STS.64 [R17], R12 ;  /* 0x0000000c11007388 */ /* 0x004fe80000000a00 */
[----:B---3--:R-:W-:Y:S01]  /*02b0*/  STS.64 [R16], R8 ;  /* 0x0000000810007388 */ /* 0x008fe20000000a00 */
[----:B------:R-:W-:Y:S06]  /*02c0*/  BAR.SYNC.DEFER_BLOCKING 0x0 ;  /* 0x0000000000007b1d */ /* 0x000fec0000010000 */
[----:B------:R-:W-:Y:S04]  /*02d0*/  LDS.64 R24, [R18] ;  /* 0x0000000012187984 */ /* 0x000fe80000000a00 */
[----:B------:R-:W0:Y:S04]  /*02e0*/  LDS.128 R12, [R19] ;  /* 0x00000000130c7984 */ /* 0x000e280000000c00 */
[----:B------:R-:W1:Y:S01]  /*02f0*/  LDS.64 R22, [R18+0x80] ;  /* 0x0000800012167984 */ /* 0x000e620000000a00 */
[----:B0-----:R-:W-:-:S03]  /*0300*/  DFMA R24, R12, R24, R10 ;  /* 0x000000180c18722b */ /* 0x001fc6000000000a */
[----:B------:R-:W-:Y:S04]  /*0310*/  LDS.64 R12, [R18+0x100] ;  /* 0x00010000120c7984 */ /* 0x000fe80000000a00 */
[----:B------:R-:W0:Y:S01]  /*0320*/  LDS.128 R8, [R19+0x10] ;  /* 0x0000100013087984 */ /* 0x000e220000000c00 */
[----:B-1----:R-:W-:-:S03]  /*0330*/  DFMA R14, R22, R14, R24 ;  /* 0x0000000e160e722b */ /* 0x002fc60000000018 */
[----:B------:R-:W1:Y:S04]  /*0340*/  LDS.64 R22, [R18+0x180] ;  /* 0x0001800012167984 */ /* 0x000e680000000a00 */
[----:B------:R-:W-:Y:S01]  /*0350*/  LDS.64 R24, [R18+0x200] ;  /* 0x0002000012187984 */ /* 0x000fe20000000a00 */
[----:B0-----:R-:W-:-:S03]  /*0360*/  DFMA R8, R8, R12, R14 ;  /* 0x0000000c0808722b */ /* 0x001fc6000000000e */
[----:B------:R-:W0:Y:S05]  /*0370*/  LDS.128 R12, [R19+0x20] ;  /* 0x00002000130c7984 */ /* 0x000e2a0000000c00 */
[----:B-1----:R-:W-:Y:S01]  /*0380*/  DFMA R8, R22, R10, R8 ;  /* 0x0000000a1608722b */ /* 0x002fe20000000008 */
[----:B------:R-:W1:Y:S07]  /*0390*/  LDS.64 R22, [R18+0x280] ;  /* 0x0002800012167984 */ /* 0x000e6e0000000a00 */
[----:B0-----:R-:W-:Y:S01]  /*03a0*/  DFMA R24, R12, R24, R8 ;  /* 0x000000180c18722b */ /* 0x001fe20000000008 */
[----:B------:R-:W-:Y:S04]  /*03b0*/  LDS.64 R12, [R18+0x300] ;  /* 0x00030000120c7984 */ /* 0x000fe80000000a00 */
[----:B------:R-:W0:Y:S03]  /*03c0*/  LDS.128 R8, [R19+0x30] ;  /* 0x0000300013087984 */ /* 0x000e260000000c00 */
[----:B-1----:R-:W-:Y:S01]  /*03d0*/  DFMA R14, R22, R14, R24 ;  /* 0x0000000e160e722b */ /* 0x002fe20000000018 */
[----:B------:R-:W1:Y:S04]  /*03e0*/  LDS.64 R22, [R18+0x380] ;  /* 0x0003800012167984 */ /* 0x000e680000000a00 */
[----:B------:R-:W-:Y:S03]  /*03f0*/  LDS.64 R24, [R18+0x400] ;  /* 0x0004000012187984 */ /* 0x000fe60000000a00 */
[----:B0-----:R-:W-:-:S02]  /*0400*/  DFMA R8, R8, R12, R14 ;  /* 0x0000000c0808722b */ /* 0x001fc4000000000e */
[----:B------:R-:W0:Y:S06]  /*0410*/  LDS.128 R12, [R19+0x40] ;  /* 0x00004000130c7984 */ /* 0x000e2c0000000c00 */
        /* <DEDUP_REMOVED lines=16> */
[----:B------:R-:W1:Y:S01]  /*0520*/  LDS.64 R14, [R18+0x780] ;  /* 0x00078000120e7984 */ /* 0x000e620000000a00 */
[----:B------:R-:W-:-:S06]  /*0530*/  UISETP.NE.AND UP0, UPT, UR4, 0x13880, UPT ;  /* 0x000138800400788c */ /* 0x000fcc000bf05270 */
[----:B0-----:R-:W-:-:S08]  /*0540*/  DFMA R8, R8, R12, R22 ;  /* 0x0000000c0808722b */ /* 0x001fd00000000016 */
[----:B-1----:R-:W-:Y:S01]  /*0550*/  DFMA R10, R14, R10, R8 ;  /* 0x0000000a0e0a722b */ /* 0x002fe20000000008 */
[----:B------:R-:W-:Y:S06]  /*0560*/  BAR.SYNC.DEFER_BLOCKING 0x0 ;  /* 0x0000000000007b1d */ /* 0x000fec0000010000 */
[----:B------:R-:W-:Y:S05]  /*0570*/  BRA.U !UP0, `(.L_x_0) ;  /* 0x0000000508087547 */ /* 0x000fea000b800000 */
[----:B------:R-:W-:Y:S02]  /*0580*/  ISETP.GT.U32.AND P0, PT, R7, 0x17f, PT ;  /* 0x0000017f0700780c */ /* 0x000fe40003f04070 */
[----:B------:R-:W-:Y:S02]  /*0590*/  CS2R R12, SRZ ;  /* 0x00000000000c7805 */ /* 0x000fe4000001ff00 */
[----:B------:R-:W-:Y:S02]  /*05a0*/  ISETP.GT.U32.AND P1, PT, R6, 0x17f, PT ;  /* 0x0000017f0600780c */ /* 0x000fe40003f24070 */
[----:B------:R-:W-:Y:S02]  /*05b0*/  ISETP.GT.OR P0, PT, R20, 0xc7, P0 ;  /* 0x000000c71400780c */ /* 0x000fe40000704670 */
[----:B------:R-:W-:-:S11]  /*05c0*/  ISETP.GT.U32.OR P1, PT, R21, 0x12b, P1 ;  /* 0x0000012b1500780c */ /* 0x000fd60000f24470 */
[----:B------:R-:W0:Y:S01]  /*05d0*/  @!P0 LDC.64 R28, c[0x0][0x388] ;  /* 0x0000e200ff1c8b82 */ /* 0x000e220000000a00 */
[----:B------:R-:W-:Y:S01]  /*05e0*/  @!P0 VIADD R9, R4, 0xc80 ;  /* 0x00000c8004098836 */ /* 0x000fe20000000000 */
[----:B------:R-:W-:Y:S01]  /*05f0*/  @!P1 MOV R27, R5 ;  /* 0x00000005001b9202 */ /* 0x000fe20000000f00 */
[----:B------:R-:W-:-:S05]  /*0600*/  @!P1 IMAD.MOV.U32 R26, RZ, RZ, R2 ;  /* 0x000000ffff1a9224 */ /* 0x000fca00078e0002 */
[----:B------:R-:W2:Y:S01]  /*0610*/  @!P1 LDG.E.64 R12, desc[UR8][R26.64] ;  /* 0x000000081a0c9981 */ /* 0x000ea2000c1e1b00 */
[----:B0-----:R-:W-:Y:S01]  /*0620*/  @!P0 IMAD.WIDE.U32 R28, R9, 0x8, R28 ;  /* 0x00000008091c8825 */ /* 0x001fe200078e001c */
[----:B------:R-:W-:-:S06]  /*0630*/  CS2R R8, SRZ ;  /* 0x0000000000087805 */ /* 0x000fcc000001ff00 */
        /* <DEDUP_REMOVED lines=42> */
[----:B------:R-:W-:Y:S01]  /*08e0*/  BAR.SYNC.DEFER_BLOCKING 0x0 ;  /* 0x0000000000007b1d */ /* 0x000fe20000010000 */
[----:B------:R-:W-:-:S02]  /*08f0*/  IADD3 R0, P1, PT, R0, 0x100, RZ ;  /* 0x0000010000007810 */ /* 0x000fc40007f3e0ff */
[----:B------:R-:W-:Y:S01]  /*0900*/  IADD3 R2, P0, PT, R2, 0x100, RZ ;  /* 0x0000010002027810 */ /* 0x000fe20007f1e0ff */
[----:B------:R-:W-:Y:S01]  /*0910*/  VIADD R7, R7, 0x20 ;  /* 0x0000002007077836 */ /* 0x000fe20000000000 */
[----:B------:R-:W-:Y:S01]  /*0920*/  IADD3 R6, PT, PT, R6, 0x20, RZ ;  /* 0x0000002006067810 */ /* 0x000fe20007ffe0ff */
[----:B------:R-:W-:Y:S01]  /*0930*/  IMAD.X R3, RZ, RZ, R3, P1 ;  /* 0x000000ffff037224 */ /* 0x000fe200008e0603 */
[----:B------:R-:W-:Y:S01]  /*0940*/  IADD3.X R5, PT, PT, RZ, R5, RZ, P0, !PT ;  /* 0x00000005ff057210 */ /* 0x000fe200007fe4ff */
[----:B------:R-:W-:Y:S01]  /*0950*/  VIADD R4, R4, 0x1900 ;  /* 0x0000190004047836 */ /* 0x000fe20000000000 */
[----:B------:R-:W-:Y:S01]  /*0960*/  UIADD3 UR4, UPT, UPT, UR4, 0x1900, URZ ;  /* 0x0000190004047890 */ /* 0x000fe2000fffe0ff */
[----:B0-----:R-:W-:-:S08]  /*0970*/  DFMA R8, R8, R12, R22 ;  /* 0x0000000c0808722b */ /* 0x001fd00000000016 */
[----:B-1----:R-:W-:Y:S01]  /*0980*/  DFMA R10, R14, R10, R8 ;  /* 0x0000000a0e0a722b */ /* 0x002fe20000000008 */
[----:B------:R-:W-:Y:S10]  /*0990*/  BRA `(.L_x_1) ;  /* 0xfffffff800107947 */ /* 0x000ff4000383ffff */
.L_x_0:
[----:B------:R-:W-:-:S04]  /*09a0*/  ISETP.GT.AND P0, PT, R20, 0xc7, PT ;  /* 0x000000c71400780c */ /* 0x000fc80003f04270 */
[----:B------:R-:W-:-:S13]  /*09b0*/  ISETP.GT.U32.OR P0, PT, R21, 0x12b, P0 ;  /* 0x0000012b1500780c */ /* 0x000fda0000704470 */
[----:B------:R-:W-:Y:S05]  /*09c0*/  @P0 EXIT ;  /* 0x000000000000094d */ /* 0x000fea0003800000 */
[----:B------:R-:W0:Y:S01]  /*09d0*/  LDC.64 R2, c[0x0][0x390] ;  /* 0x0000e400ff027b82 */ /* 0x000e220000000a00 */
[----:B------:R-:W-:-:S04]  /*09e0*/  IMAD R21, R21, 0xc8, R20 ;  /* 0x000000c815157824 */ /* 0x000fc800078e0214 */
[----:B0-----:R-:W-:-:S05]  /*09f0*/  IMAD.WIDE R2, R21, 0x8, R2 ;  /* 0x0000000815027825 */ /* 0x001fca00078e0202 */
[----:B------:R-:W-:Y:S01]  /*0a00*/  STG.E.64 desc[UR8][R2.64], R10 ;  /* 0x0000000a02007986 */ /* 0x000fe2000c101b08 */
[----:B------:R-:W-:Y:S05]  /*0a10*/  EXIT ;  /* 0x000000000000794d */ /* 0x000fea0003800000 */
.L_x_2:
[----:B------:R-:W-:-:S00]  /*0a20*/  BRA `(.L_x_2) ;  /* 0xfffffffc00fc7947 */ /* 0x000fc0000383ffff */
[----:B------:R-:W-:-:S00]  /*0a30*/  NOP ;  /* 0x0000000000007918 */ /* 0x000fc00000000000 */
        /* <DEDUP_REMOVED lines=12> */
.L_x_7:


//--------------------- .text._Z15matMulGPUKernelPdS_S_ --------------------------
	.section	.text._Z15matMulGPUKernelPdS_S_,"ax",@progbits
	.align	128
        .global         _Z15matMulGPUKernelPdS_S_
        .type           _Z15matMulGPUKernelPdS_S_,@function
        .size           _Z15matMulGPUKernelPdS_S_,(.L_x_8 - _Z15matMulGPUKernelPdS_S_)
        .other          _Z15matMulGPUKernelPdS_S_,@"STO_CUDA_ENTRY STV_DEFAULT"
_Z15matMulGPUKernelPdS_S_:
.text._Z15matMulGPUKernelPdS_S_:
[----:B------:R-:W-:Y:S01]  /*0000*/  LDC R1, c[0x0][0x37c] ;  /* 0x0000df00ff017b82 */ /* 0x000fe20000000800 */
[----:B------:R-:W0:Y:S07]  /*0010*/  S2R R3, SR_TID.X ;  /* 0x0000000000037919 */ /* 0x000e2e0000002100 */
[----:B------:R-:W1:Y:S01]  /*0020*/  LDC R15, c[0x0][0x364] ;  /* 0x0000d900ff0f7b82 */ /* 0x000e620000000800 */
[----:B------:R-:W1:Y:S07]  /*0030*/  S2R R0, SR_TID.Y ;  /* 0x0000000000007919 */ /* 0x000e6e0000002200 */
[----:B------:R-:W0:Y:S08]  /*0040*/  S2UR UR5, SR_CTAID.X ;  /* 0x00000000000579c3 */ /* 0x000e300000002500 */
[----:B------:R-:W0:Y:S08]  /*0050*/  LDC R2, c[0x0][0x360] ;  /* 0x0000d800ff027b82 */ /* 0x000e300000000800 */
[----:B------:R-:W1:Y:S01]  /*0060*/  S2UR UR4, SR_CTAID.Y ;  /* 0x00000000000479c3 */ /* 0x000e620000002600 */
[----:B0-----:R-:W-:-:S05]  /*0070*/  IMAD R2, R2, UR5, R3 ;  /* 0x0000000502027c24 */ /* 0x001fca000f8e0203 */
[----:B------:R-:W-:Y:S01]  /*0080*/  ISETP.GT.U32.AND P0, PT, R2, 0xc7, PT ;  /* 0x000000c70200780c */ /* 0x000fe20003f04070 */
[----:B-1----:R-:W-:-:S05]  /*0090*/  IMAD R15, R15, UR4, R0 ;  /* 0x000000040f0f7c24 */ /* 0x002fca000f8e0200 */
[----:B------:R-:W-:-:S13]  /*00a0*/  ISETP.GT.U32.OR P0, PT, R15, 0x12b, P0 ;  /* 0x0000012b0f00780c */ /* 0x000fda0000704470 */
[----:B------:R-:W-:Y:S05]  /*00b0*/  @P0 EXIT ;  /* 0x000000000000094d */ /* 0x000fea0003800000 */
[----:B------:R-:W0:Y:S01]  /*00c0*/  LDCU.64 UR4, c[0x0][0x388] ;  /* 0x00007100ff0477ac */ /* 0x000e220008000a00 */
[----:B------:R-:W1:Y:S01]  /*00d0*/  LDC.64 R6, c[0x0][0x380] ;  /* 0x0000e000ff067b82 */ /* 0x000e620000000a00 */
[----:B------:R-:W-:Y:S02]  /*00e0*/  IMAD.MOV.U32 R0, RZ, RZ, RZ ;  /* 0x000000ffff007224 */ /* 0x000fe400078e00ff */
[----:B------:R-:W-:Y:S01]  /*00f0*/  IMAD.MOV.U32 R3, RZ, RZ, RZ ;  /* 0x000000ffff037224 */ /* 0x000fe200078e00ff */
[----:B------:R-:W2:Y:S01]  /*0100*/  LDCU.64 UR6, c[0x0][0x358] ;  /* 0x00006b00ff0677ac */ /* 0x000ea20008000a00 */
[----:B0-----:R-:W-:Y:S01]  /*0110*/  LEA R4, P0, R2, UR4, 0x3 ;  /* 0x0000000402047c11 */ /* 0x001fe2000f8018ff */
[----:B------:R-:W-:-:S03]  /*0120*/  UMOV UR4, URZ ;  /* 0x000000ff00047c82 */ /* 0x000fc60008000000 */
[----:B------:R-:W-:Y:S02]  /*0130*/  IADD3 R4, P1, PT, R4, 0x1900, RZ ;  /* 0x0000190004047810 */ /* 0x000fe40007f3e0ff */
[----:B------:R-:W-:Y:S01]  /*0140*/  LEA.HI.X R5, R2, UR5, RZ, 0x3, P0 ;  /* 0x0000000502057c11 */ /* 0x000fe200080f1cff */
[----:B-1----:R-:W-:Y:S01]  /*0150*/  IMAD.WIDE.U32 R6, R15, 0xc80, R6 ;  /* 0x00000c800f067825 */ /* 0x002fe200078e0006 */
[----:B------:R-:W-:-:S03]  /*0160*/  UMOV UR5, 0x20 ;  /* 0x0000002000057882 */ /* 0x000fc60000000000 */
[----:B--2---:R-:W-:-:S07]  /*0170*/  IMAD.X R5, RZ, RZ, R5, P1 ;  /* 0x000000ffff057224 */ /* 0x004fce00008e0605 */
.L_x_3:
[----:B0-----:R-:W-:Y:S01]  /*0180*/  IADD3 R8, P0, PT, R6, UR5, RZ ;  /* 0x0000000506087c10 */ /* 0x001fe2000ff1e0ff */
[----:B------:R-:W2:Y:S03]  /*0190*/  LDG.E.64 R12, desc[UR6][R4.64+-0x1900] ;  /* 0xffe70006040c7981 */ /* 0x000ea6000c1e1b00 */
[----:B------:R-:W-:Y:S01]  /*01a0*/  IADD3.X R9, PT, PT, R7, UR4, RZ, P0, !PT ;  /* 0x0000000407097c10 */ /* 0x000fe200087fe4ff */
[----:B------:R-:W3:Y:S04]  /*01b0*/  LDG.E.64 R20, desc[UR6][R4.64+-0x12c0] ;  /* 0xffed400604147981 */ /* 0x000ee8000c1e1b00 */
[----:B------:R-:W2:Y:S04]  /*01c0*/  LDG.E.64 R10, desc[UR6][R8.64+-0x20] ;  /* 0xffffe006080a7981 */ /* 0x000ea8000c1e1b00 */
[----:B------:R-:W3:Y:S04]  /*01d0*/  LDG.E.64 R22, desc[UR6][R8.64+-0x18] ;  /* 0xffffe80608167981 */ /* 0x000ee8000c1e1b00 */
[----:B------:R-:W4:Y:S04]  /*01e0*/  LDG.E.64 R16, desc[UR6][R4.64+-0xc80] ;  /* 0xfff3800604107981 */ /* 0x000f28000c1e1b00 */
[----:B------:R-:W4:Y:S01]  /*01f0*/  LDG.E.64 R18, desc[UR6][R8.64+-0x10] ;  /* 0xfffff00608127981 */ /* 0x000f22000c1e1b00 */
[----:B-1----:R-:W2:Y:S02]  /*0200*/  F2F.F64.F32 R24, R0 ;  /* 0x0000000000187310 */ /* 0x002ea40000201800 */
[----:B--2---:R-:W-:Y:S01]  /*0210*/  DFMA R24, R10, R12, R24 ;  /* 0x0000000c0a18722b */ /* 0x004fe20000000018 */
[----:B------:R-:W2:Y:S04]  /*0220*/  LDG.E.64 R10, desc[UR6][R4.64+-0x640] ;  /* 0xfff9c006040a7981 */ /* 0x000ea8000c1e1b00 */
[----:B------:R-:W2:Y:S01]  /*0230*/  LDG.E.64 R12, desc[UR6][R8.64+-0x8] ;  /* 0xfffff806080c7981 */ /* 0x000ea2000c1e1b00 */
[----:B------:R-:W0:Y:S08]  /*0240*/  F2F.F32.F64 R14, R24 ;  /* 0x00000018000e7310 */ /* 0x000e300000301000 */
[----:B0-----:R-:W3:Y:S02]  /*0250*/  F2F.F64.F32 R26, R14 ;  /* 0x0000000e001a7310 */ /* 0x001ee40000201800 */
[----:B---3--:R-:W-:Y:S01]  /*0260*/  DFMA R26, R22, R20, R26 ;  /* 0x00000014161a722b */ /* 0x008fe2000000001a */
[----:B------:R-:W3:Y:S04]  /*0270*/  LDG.E.64 R20, desc[UR6][R4.64] ;  /* 0x0000000604147981 */ /* 0x000ee8000c1e1b00 */
[----:B------:R-:W3:Y:S05]  /*0280*/  LDG.E.64 R22, desc[UR6][R8.64] ;  /* 0x0000000608167981 */ /* 0x000eea000c1e1b00 */
[----:B------:R-:W0:Y:S08]  /*0290*/  F2F.F32.F64 R26, R26 ;  /* 0x0000001a001a7310 */ /* 0x000e300000301000 */
[----:B0-----:R-:W4:Y:S02]  /*02a0*/  F2F.F64.F32 R28, R26 ;  /* 0x0000001a001c7310 */ /* 0x001f240000201800 */
[----:B----4-:R-:W-:Y:S01]  /*02b0*/  DFMA R28, R18, R16, R28 ;  /* 0x00000010121c722b */ /* 0x010fe2000000001c */
[----:B------:R-:W4:Y:S04]  /*02c0*/  LDG.E.64 R16, desc[UR6][R4.64+0x640] ;  /* 0x0006400604107981 */ /* 0x000f28000c1e1b00 */
[----:B------:R-:W4:Y:S01]  /*02d0*/  LDG.E.64 R18, desc[UR6][R8.64+0x8] ;  /* 0x0000080608127981 */ /* 0x000f22000c1e1b00 */
[----:B------:R-:W0:Y:S08]  /*02e0*/  F2F.F32.F64 R0, R28 ;  /* 0x0000001c00007310 */ /* 0x000e300000301000 */
[----:B0-----:R-:W2:Y:S02]  /*02f0*/  F2F.F64.F32 R24, R0 ;  /* 0x0000000000187310 */ /* 0x001ea40000201800 */
        /* <DEDUP_REMOVED lines=142> */
[----:B------:R-:W3:Y:S01]  /*0be0*/  LDG.E.64 R20, desc[UR6][R8.64+0xf0] ;  /* 0x0000f00608147981 */ /* 0x000ee2000c1e1b00 */
        /* <DEDUP_REMOVED lines=10> */
[----:B------:R0:W1:Y:S04]  /*0c90*/  F2F.F32.F64 R14, R26 ;  /* 0x0000001a000e7310 */ /* 0x0000680000301000 */
[----:B0-----:R-:W5:Y:S04]  /*0ca0*/  LDG.E.64 R26, desc[UR6][R4.64+0xdac0] ;  /* 0x00dac006041a7981 */ /* 0x001f68000c1e1b00 */
[----:B-1----:R-:W3:Y:S02]  /*0cb0*/  F2F.F64.F32 R28, R14 ;  /* 0x0000000e001c7310 */ /* 0x002ee40000201800 */
[----:B---3--:R-:W-:Y:S01]  /*0cc0*/  DFMA R28, R20, R22, R28 ;  /* 0x00000016141c722b */ /* 0x008fe2000000001c */
[----:B------:R-:W3:Y:S04]  /*0cd0*/  LDG.E.64 R22, desc[UR6][R4.64+0xce40] ;  /* 0x00ce400604167981 */ /* 0x000ee8000c1e1b00 */
[----:B------:R-:W3:Y:S01]  /*0ce0*/  LDG.E.64 R20, desc[UR6][R8.64+0x108] ;  /* 0x0001080608147981 */ /* 0x000ee2000c1e1b00 */
[----:B------:R-:W0:Y:S08]  /*0cf0*/  F2F.F32.F64 R0, R28 ;  /* 0x0000001c00007310 */ /* 0x000e300000301000 */
[----:B0-----:R-:W4:Y:S02]  /*0d00*/  F2F.F64.F32 R24, R0 ;  /* 0x0000000000187310 */ /* 0x001f240000201800 */
[----:B----4-:R-:W-:Y:S01]  /*0d10*/  DFMA R28, R16, R18, R24 ;  /* 0x00000012101c722b */ /* 0x010fe20000000018 */
[----:B------:R0:W4:Y:S04]  /*0d20*/  LDG.E.64 R18, desc[UR6][R4.64+0xd480] ;  /* 0x00d4800604127981 */ /* 0x000128000c1e1b00 */
[----:B------:R-:W4:Y:S04]  /*0d30*/  LDG.E.64 R16, desc[UR6][R8.64+0x110] ;  /* 0x0001100608107981 */ /* 0x000f28000c1e1b00 */
[----:B------:R1:W5:Y:S01]  /*0d40*/  LDG.E.64 R24, desc[UR6][R8.64+0x118] ;  /* 0x0001180608187981 */ /* 0x000362000c1e1b00 */
[----:B------:R-:W0:Y:S08]  /*0d50*/  F2F.F32.F64 R14, R28 ;  /* 0x0000001c000e7310 */ /* 0x000e300000301000 */
[----:B0-----:R-:W2:Y:S01]  /*0d60*/  F2F.F64.F32 R28, R14 ;  /* 0x0000000e001c7310 */ /* 0x001ea20000201800 */
[----:B------:R-:W-:-:S04]  /*0d70*/  UIADD3 UR5, UP0, UPT, UR5, 0x140, URZ ;  /* 0x0000014005057890 */ /* 0x000fc8000ff1e0ff */
[----:B------:R-:W-:Y:S02]  /*0d80*/  UIADD3.X UR4, UPT, UPT, URZ, UR4, URZ, UP0, !UPT ;  /* 0x00000004ff047290 */ /* 0x000fe400087fe4ff */
[----:B------:R-:W-:-:S04]  /*0d90*/  UISETP.NE.U32.AND UP0, UPT, UR5, 0xca0, UPT ;  /* 0x00000ca00500788c */ /* 0x000fc8000bf05070 */
[----:B------:R-:W-:Y:S01]  /*0da0*/  UISETP.NE.AND.EX UP0, UPT, UR4, URZ, UPT, UP0 ;  /* 0x000000ff0400728c */ /* 0x000fe2000bf05300 */
[----:B------:R-:W-:-:S05]  /*0db0*/  IADD3 R4, P0, PT, R4, 0xfa00, RZ ;  /* 0x0000fa0004047810 */ /* 0x000fca0007f1e0ff */
[----:B------:R-:W-:Y:S01]  /*0dc0*/  IMAD.X R5, RZ, RZ, R5, P0 ;  /* 0x000000ffff057224 */ /* 0x000fe200000e0605 */
[----:B--2---:R-:W-:-:S10]  /*0dd0*/  DFMA R10, R12, R10, R28 ;  /* 0x0000000a0c0a722b */ /* 0x004fd4000000001c */
[----:B------:R-:W0:Y:S08]  /*0de0*/  F2F.F32.F64 R10, R10 ;  /* 0x0000000a000a7310 */ /* 0x000e300000301000 */
[----:B0-----:R-:W3:Y:S02]  /*0df0*/  F2F.F64.F32 R12, R10 ;  /* 0x0000000a000c7310 */ /* 0x001ee40000201800 */
[----:B---3--:R-:W-:-:S10]  /*0e00*/  DFMA R12, R20, R22, R12 ;  /* 0x00000016140c722b */ /* 0x008fd4000000000c */
[----:B------:R-:W0:Y:S08]  /*0e10*/  F2F.F32.F64 R12, R12 ;  /* 0x0000000c000c7310 */ /* 0x000e300000301000 */
[----:B0-----:R-:W4:Y:S02]  /*0e20*/  F2F.F64.F32 R20, R12 ;  /* 0x0000000c00147310 */ /* 0x001f240000201800 */
[----:B----4-:R-:W-:-:S10]  /*0e30*/  DFMA R16, R16, R18, R20 ;  /* 0x000000121010722b */ /* 0x010fd40000000014 */
[----:B------:R-:W1:Y:S08]  /*0e40*/  F2F.F32.F64 R16, R16 ;  /* 0x0000001000107310 */ /* 0x000e700000301000 */
[----:B-1----:R-:W5:Y:S02]  /*0e50*/  F2F.F64.F32 R8, R16 ;  /* 0x0000001000087310 */ /* 0x002f640000201800 */
[----:B-----5:R-:W-:-:S06]  /*0e60*/  DFMA R8, R24, R26, R8 ;  /* 0x0000001a1808722b */ /* 0x020fcc0000000008 */
[----:B------:R0:W1:Y:S01]  /*0e70*/  F2F.F32.F64 R0, R8 ;  /* 0x0000000800007310 */ /* 0x0000620000301000 */
[----:B------:R-:W-:Y:S05]  /*0e80*/  BRA.U UP0, `(.L_x_3) ;  /* 0xfffffff100bc7547 */ /* 0x000fea000b83ffff */
[----:B------:R-:W2:Y:S01]  /*0e90*/  LDCU.64 UR4, c[0x0][0x390] ;  /* 0x00007200ff0477ac */ /* 0x000ea20008000a00 */
[----:B------:R-:W-:Y:S02]  /*0ea0*/  IMAD.WIDE.U32 R4, R15, 0xc8, R2 ;  /* 0x000000c80f047825 */ /* 0x000fe400078e0002 */
[----:B-1----:R-:W1:Y:S01]  /*0eb0*/  F2F.F64.F32 R2, R0 ;  /* 0x0000000000027310 */ /* 0x002e620000201800 */
[----:B--2---:R-:W-:-:S04]  /*0ec0*/  LEA R6, P0, R4, UR4, 0x3 ;  /* 0x0000000404067c11 */ /* 0x004fc8000f8018ff */
[----:B------:R-:W-:-:S05]  /*0ed0*/  LEA.HI.X R7, R4, UR5, R5, 0x3, P0 ;  /* 0x0000000504077c11 */ /* 0x000fca00080f1c05 */
[----:B-1----:R-:W-:Y:S01]  /*0ee0*/  STG.E.64 desc[UR6][R6.64], R2 ;  /* 0x0000000206007986 */ /* 0x002fe2000c101b06 */
[----:B------:R-:W-:Y:S05]  /*0ef0*/  EXIT ;  /* 0x000000000000794d */ /* 0x000fea0003800000 */
.L_x_4:
        /* <DEDUP_REMOVED lines=16> */
.L_x_8:


//--------------------- .text._Z16printMatInKernelPdii --------------------------
	.section	.text._Z16printMatInKernelPdii,"ax",@progbits
	.align	128
        .global         _Z16printMatInKernelPdii
        .type           _Z16printMatInKernelPdii,@function
        .size           _Z16printMatInKernelPdii,(.L_x_9 - _Z16printMatInKernelPdii)
        .other          _Z16printMatInKernelPdii,@"STO_CUDA_ENTRY STV_DEFAULT"
_Z16printMatInKernelPdii:
.text._Z16printMatInKernelPdii:
[----:B------:R-:W0:Y:S01]  /*0000*/  LDC R1, c[0x0][0x37c] ;  /* 0x0000df00ff017b82 */ /* 0x000e220000000800 */
[----:B------:R-:W1:Y:S01]  /*0010*/  S2R R0, SR_TID.X ;  /* 0x0000000000007919 */ /* 0x000e620000002100 */
[----:B------:R-:W2:Y:S06]  /*0020*/  LDCU UR7, c[0x0][0x2fc] ;  /* 0x00005f80ff0777ac */ /* 0x000eac0008000800 */
[----:B------:R-:W1:Y:S01]  /*0030*/  S2UR UR8, SR_CTAID.X ;  /* 0x00000000000879c3 */ /* 0x000e620000002500 */
[----:B0-----:R-:W-:Y:S01]  /*0040*/  VIADD R1, R1, 0xfffffff0 ;  /* 0xfffffff001017836 */ /* 0x001fe20000000000 */
[----:B------:R-:W0:Y:S01]  /*0050*/  LDCU.64 UR4, c[0x0][0x388] ;  /* 0x00007100ff0477ac */ /* 0x000e220008000a00 */
[----:B------:R-:W3:Y:S05]  /*0060*/  LDCU UR6, c[0x0][0x2f8] ;  /* 0x00005f00ff0677ac */ /* 0x000eea0008000800 */
[----:B------:R-:W1:Y:S01]  /*0070*/  LDC R3, c[0x0][0x360] ;  /* 0x0000d800ff037b82 */ /* 0x000e620000000800 */
[----:B0-----:R-:W-:Y:S01]  /*0080*/  UIMAD UR4, UR5, UR4, URZ ;  /* 0x00000004050472a4 */ /* 0x001fe2000f8e02ff */
[----:B---3--:R-:W-:-:S05]  /*0090*/  IADD3 R6, P1, PT, R1, UR6, RZ ;  /* 0x0000000601067c10 */ /* 0x008fca000ff3e0ff */
[----:B--2---:R-:W-:Y:S02]  /*00a0*/  IMAD.X R7, RZ, RZ, UR7, P1 ;  /* 0x00000007ff077e24 */ /* 0x004fe400088e06ff */
[----:B-1----:R-:W-:-:S05]  /*00b0*/  IMAD R0, R3, UR8, R0 ;  /* 0x0000000803007c24 */ /* 0x002fca000f8e0200 */
[----:B------:R-:W-:-:S13]  /*00c0*/  ISETP.GE.AND P0, PT, R0, UR4, PT ;  /* 0x0000000400007c0c */ /* 0x000fda000bf06270 */
[----:B------:R-:W-:Y:S05]  /*00d0*/  @P0 EXIT ;  /* 0x000000000000094d */ /* 0x000fea0003800000 */
[----:B------:R-:W0:Y:S01]  /*00e0*/  LDC.64 R2, c[0x0][0x380] ;  /* 0x0000e000ff027b82 */ /* 0x000e220000000a00 */
[----:B------:R-:W1:Y:S01]  /*00f0*/  LDCU.64 UR4, c[0x0][0x358] ;  /* 0x00006b00ff0477ac */ /* 0x000e620008000a00 */
[----:B0-----:R-:W-:-:S06]  /*0100*/  IMAD.WIDE R2, R0, 0x8, R2 ;  /* 0x0000000800027825 */ /* 0x001fcc00078e0202 */
[----:B-1----:R-:W2:Y:S01]  /*0110*/  LDG.E.64 R2, desc[UR4][R2.64] ;  /* 0x0000000402027981 */ /* 0x002ea2000c1e1b00 */
[----:B------:R-:W-:Y:S01]  /*0120*/  MOV R8, 0x8 ;  /* 0x0000000800087802 */ /* 0x000fe20000000f00 */
[----:B------:R-:W0:Y:S02]  /*0130*/  LDCU.64 UR4, c[0x4][URZ] ;  /* 0x01000000ff0477ac */ /* 0x000e240008000a00 */
[----:B------:R1:W-:Y:S03]  /*0140*/  STL [R1], R0 ;  /* 0x0000000001007387 */ /* 0x0003e60000100800 */
[----:B------:R-:W3:Y:S01]  /*0150*/  LDC.64 R8, c[0x4][R8] ;  /* 0x0100000008087b82 */ /* 0x000ee20000000a00 */
[----:B0-----:R-:W-:Y:S01]  /*0160*/  MOV R4, UR4 ;  /* 0x0000000400047c02 */ /* 0x001fe20008000f00 */
[----:B------:R-:W-:Y:S01]  /*0170*/  IMAD.U32 R5, RZ, RZ, UR5 ;  /* 0x00000005ff057e24 */ /* 0x000fe2000f8e00ff */
[----:B--23--:R1:W-:Y:S06]  /*0180*/  STL.64 [R1+0x8], R2 ;  /* 0x0000080201007387 */ /* 0x00c3ec0000100a00 */
[----:B------:R-:W-:-:S07]  /*0190*/  LEPC R20, `(.L_x_5) ;  /* 0x000000001014794e */ /* 0x000fce0000000000 */
[----:B-1----:R-:W-:Y:S05]  /*01a0*/  CALL.ABS.NOINC R8 ;  /* 0x0000000008007343 */ /* 0x002fea0003c00000 */
.L_x_5:
[----:B------:R-:W-:Y:S05]  /*01b0*/  EXIT ;  /* 0x000000000000794d */ /* 0x000fea0003800000 */
.L_x_6:
        /* <DEDUP_REMOVED lines=12> */
.L_x_9:


//--------------------- .nv.global.init           --------------------------
	.section	.nv.global.init,"aw",@progbits
.nv.global.init:
	.type		$str,@object
	.size		$str,(.L_0 - $str)
$str:
        /*0000*/ 	.byte	0x5b, 0x43, 0x55, 0x44, 0x41, 0x20, 0x4b, 0x65, 0x72, 0x6e, 0x65, 0x6c, 0x20, 0x50, 0x72, 0x69
        /*0010*/ 	.byte	0x6e, 0x74, 0x20, 0x49, 0x6e, 0x66, 0x6f, 0x73, 0x5d, 0x20, 0x45, 0x6c, 0x65, 0x6d, 0x65, 0x6e
        /*0020*/ 	.byte	0x74, 0x20, 0x61, 0x74, 0x20, 0x69, 0x6e, 0x64, 0x65, 0x78, 0x20, 0x25, 0x64, 0x3a, 0x20, 0x25
        /*0030*/ 	.byte	0x66, 0x0a, 0x00
.L_0:


//--------------------- .nv.shared._Z17matMulGPUSMKernelPdS_S_ --------------------------
	.section	.nv.shared._Z17matMulGPUSMKernelPdS_S_,"aw",@nobits
	.sectionflags	@""
	.align	8
.nv.shared._Z17matMulGPUSMKernelPdS_S_:
	.zero		5120


//--------------------- .nv.shared.reserved.0     --------------------------
	.section	.nv.shared.reserved.0,"aw",@nobits
	.weak		__nv_reservedSMEM_offset_0_alias
	.size		__nv_reservedSMEM_offset_0_alias, 0, 64
	.other		__nv_reservedSMEM_offset_0_alias,@"STO_CUDA_RESERVED_SHARED STV_DEFAULT"
__nv_reservedSMEM_offset_0_alias:
	.zero		0
	.zero		64


//--------------------- .nv.constant0._Z17matMulGPUSMKernelPdS_S_ --------------------------
	.section	.nv.constant0._Z17matMulGPUSMKernelPdS_S_,"a",@progbits
	.sectionflags	@""
	.align	4
.nv.constant0._Z17matMulGPUSMKernelPdS_S_:
	.zero		920


//--------------------- .nv.constant0._Z15matMulGPUKernelPdS_S_ --------------------------
	.section	.nv.constant0._Z15matMulGPUKernelPdS_S_,"a",@progbits
	.sectionflags	@""
	.align	4
.nv.constant0._Z15matMulGPUKernelPdS_S_:
	.zero		920


//--------------------- .nv.constant0._Z16printMatInKernelPdii --------------------------
	.section	.nv.constant0._Z16printMatInKernelPdii,"a",@progbits
	.sectionflags	@""
	.align	4
.nv.constant0._Z16printMatInKernelPdii:
	.zero		912


//--------------------- SYMBOLS --------------------------

	.type		.nv.reservedSmem.offset0,@object
	.size		.nv.reservedSmem.offset0,0x4
	.type		.nv.reservedSmem.cap,@object
	.size		.nv.reservedSmem.cap,0x4
	.type		vprintf,@function
